//
// Generated by NVIDIA NVVM Compiler
//
// Compiler Build ID: CL-36424714
// Cuda compilation tools, release 13.0, V13.0.88
// Based on NVVM 20.0.0
//

.version 9.0
.target sm_100
.address_size 64

	// .globl	default_function_kernel

.visible .entry default_function_kernel(
	.param .u64 .ptr .align 1 default_function_kernel_param_0,
	.param .u64 .ptr .align 1 default_function_kernel_param_1
)
.maxntid 6
{
	.reg .b32 	%r<18>;
	.reg .b32 	%f<2>;
	.reg .b64 	%rd<9>;

	ld.param.u64 	%rd1, [default_function_kernel_param_0];
	ld.param.u64 	%rd2, [default_function_kernel_param_1];
	cvta.to.global.u64 	%rd3, %rd1;
	cvta.to.global.u64 	%rd4, %rd2;
	mov.u32 	%r1, %ctaid.x;
	mov.u32 	%r2, %tid.x;
	mad.lo.s32 	%r3, %r1, 6, %r2;
	shr.u32 	%r4, %r3, 1;
	mul.hi.u32 	%r5, %r4, -368140053;
	shr.u32 	%r6, %r5, 5;
	mul.lo.s32 	%r7, %r6, 70;
	sub.s32 	%r8, %r3, %r7;
	shr.u32 	%r9, %r2, 1;
	mad.lo.s32 	%r10, %r1, 3, %r9;
	mul.hi.u32 	%r11, %r10, -736280107;
	sub.s32 	%r12, %r10, %r11;
	shr.u32 	%r13, %r12, 1;
	add.s32 	%r14, %r13, %r11;
	shr.u32 	%r15, %r14, 5;
	mad.lo.s32 	%r16, %r15, -70, %r8;
	add.s32 	%r17, %r16, 350;
	mul.wide.s32 	%rd5, %r17, 4;
	add.s64 	%rd6, %rd4, %rd5;
	ld.global.nc.f32 	%f1, [%rd6];
	mul.wide.u32 	%rd7, %r3, 4;
	add.s64 	%rd8, %rd3, %rd7;
	st.global.f32 	[%rd8], %f1;
	ret;

}


// ===== COMPILED SASS (sm_100) =====

	.target	sm_100

	.elftype	@"ET_EXEC"


//--------------------- .note.nv.tkinfo           --------------------------
	.section	.note.nv.tkinfo,"",@"SHT_NOTE"
	.sectionflags	@"SHF_NOTE_NV_TKINFO"
	.tkinfo
        /*0018*/ 	.word	0x00000002
        /*0030*/ 	.string	""
        /*0030*/ 	.string	"ptxas"
        /*0030*/ 	.string	"Cuda compilation tools, release 13.0, V13.0.88"
        /*0030*/ 	.string	"Build cuda_13.0.r13.0/compiler.36424714_0"
        /*0030*/ 	.string	"-arch sm_100 -m 64 "



//--------------------- .note.nv.cuinfo           --------------------------
	.section	.note.nv.cuinfo,"",@"SHT_NOTE"
	.sectionflags	@"SHF_NOTE_NV_CUINFO"
        /*0018*/ 	.short	0x0002
        /*001a*/ 	.short	0x0064
        /*001c*/ 	.short	0x0082
	.zero		2


//--------------------- .nv.info                  --------------------------
	.section	.nv.info,"",@"SHT_CUDA_INFO"
	.align	4


	//----- nvinfo : EIATTR_REGCOUNT
	.align		4
        /*0000*/ 	.byte	0x04, 0x2f
        /*0002*/ 	.short	(.L_1 - .L_0)
	.align		4
.L_0:
        /*0004*/ 	.word	index@(default_function_kernel)
        /*0008*/ 	.word	0x0000000a


	//----- nvinfo : EIATTR_FRAME_SIZE
	.align		4
.L_1:
        /*000c*/ 	.byte	0x04, 0x11
        /*000e*/ 	.short	(.L_3 - .L_2)
	.align		4
.L_2:
        /*0010*/ 	.word	index@(default_function_kernel)
        /*0014*/ 	.word	0x00000000


	//----- nvinfo : EIATTR_MIN_STACK_SIZE
	.align		4
.L_3:
        /*0018*/ 	.byte	0x04, 0x12
        /*001a*/ 	.short	(.L_5 - .L_4)
	.align		4
.L_4:
        /*001c*/ 	.word	index@(default_function_kernel)
        /*0020*/ 	.word	0x00000000
.L_5:


//--------------------- .nv.compat                --------------------------
	.section	.nv.compat,"",@"SHT_CUDA_COMPAT_INFO"
	.align	4
        /*0000*/ 	.byte	0x02, 0x09, 0x00, 0x00, 0x02, 0x02, 0x01, 0x00, 0x02, 0x05, 0x05, 0x00, 0x03, 0x07, 0x01, 0x01
        /*0010*/ 	.byte	0x02, 0x03, 0x00, 0x00, 0x02, 0x06, 0x01, 0x00, 0x04, 0x0b, 0x08, 0x00, 0x09, 0x00, 0x00, 0x00
        /*0020*/ 	.byte	0x00, 0x00, 0x00, 0x00


//--------------------- .nv.info.default_function_kernel --------------------------
	.section	.nv.info.default_function_kernel,"",@"SHT_CUDA_INFO"
	.sectionflags	@""
	.align	4


	//----- nvinfo : EIATTR_CUDA_API_VERSION
	.align		4
        /*0000*/ 	.byte	0x04, 0x37
        /*0002*/ 	.short	(.L_7 - .L_6)
.L_6:
        /*0004*/ 	.word	0x00000082


	//----- nvinfo : EIATTR_KPARAM_INFO
	.align		4
.L_7:
        /*0008*/ 	.byte	0x04, 0x17
        /*000a*/ 	.short	(.L_9 - .L_8)
.L_8:
        /*000c*/ 	.word	0x00000000
        /*0010*/ 	.short	0x0001
        /*0012*/ 	.short	0x0008
        /*0014*/ 	.byte	0x00, 0xf5, 0x21, 0x00


	//----- nvinfo : EIATTR_KPARAM_INFO
	.align		4
.L_9:
        /*0018*/ 	.byte	0x04, 0x17
        /*001a*/ 	.short	(.L_11 - .L_10)
.L_10:
        /*001c*/ 	.word	0x00000000
        /*0020*/ 	.short	0x0000
        /*0022*/ 	.short	0x0000
        /*0024*/ 	.byte	0x00, 0xf5, 0x21, 0x00


	//----- nvinfo : EIATTR_SPARSE_MMA_MASK
	.align		4
.L_11:
        /*0028*/ 	.byte	0x03, 0x50
        /*002a*/ 	.short	0x0000


	//----- nvinfo : EIATTR_MAXREG_COUNT
	.align		4
        /*002c*/ 	.byte	0x03, 0x1b
        /*002e*/ 	.short	0x00ff


	//----- nvinfo : EIATTR_MERCURY_ISA_VERSION
	.align		4
        /*0030*/ 	.byte	0x03, 0x5f
        /*0032*/ 	.short	0x0101


	//----- nvinfo : EIATTR_VRC_CTA_INIT_COUNT
	.align		4
        /*0034*/ 	.byte	0x02, 0x4a
	.zero		1
	.zero		1


	//----- nvinfo : EIATTR_EXIT_INSTR_OFFSETS
	.align		4
        /*0038*/ 	.byte	0x04, 0x1c
        /*003a*/ 	.short	(.L_13 - .L_12)


	//   ....[0]....
.L_12:
        /*003c*/ 	.word	0x00000170


	//----- nvinfo : EIATTR_MAX_THREADS
	.align		4
.L_13:
        /*0040*/ 	.byte	0x04, 0x05
        /*0042*/ 	.short	(.L_15 - .L_14)
.L_14:
        /*0044*/ 	.word	0x00000006
        /*0048*/ 	.word	0x00000001
        /*004c*/ 	.word	0x00000001


	//----- nvinfo : EIATTR_CBANK_PARAM_SIZE
	.align		4
.L_15:
        /*0050*/ 	.byte	0x03, 0x19
        /*0052*/ 	.short	0x0010


	//----- nvinfo : EIATTR_PARAM_CBANK
	.align		4
        /*0054*/ 	.byte	0x04, 0x0a
        /*0056*/ 	.short	(.L_17 - .L_16)
	.align		4
.L_16:
        /*0058*/ 	.word	index@(.nv.constant0.default_function_kernel)
        /*005c*/ 	.short	0x0380
        /*005e*/ 	.short	0x0010


	//----- nvinfo : EIATTR_SW_WAR
	.align		4
.L_17:
        /*0060*/ 	.byte	0x04, 0x36
        /*0062*/ 	.short	(.L_19 - .L_18)
.L_18:
        /*0064*/ 	.word	0x00000008
.L_19:


//--------------------- .nv.callgraph             --------------------------
	.section	.nv.callgraph,"",@"SHT_CUDA_CALLGRAPH"
	.align	4
	.sectionentsize	8
	.align		4
        /*0000*/ 	.word	0x00000000
	.align		4
        /*0004*/ 	.word	0xffffffff
	.align		4
        /*0008*/ 	.word	0x00000000
	.align		4
        /*000c*/ 	.word	0xfffffffe
	.align		4
        /*0010*/ 	.word	0x00000000
	.align		4
        /*0014*/ 	.word	0xfffffffd
	.align		4
        /*0018*/ 	.word	0x00000000
	.align		4
        /*001c*/ 	.word	0xfffffffc


//--------------------- .text.default_function_kernel --------------------------
	.section	.text.default_function_kernel,"ax",@progbits
	.align	128
        .global         default_function_kernel
        .type           default_function_kernel,@function
        .size           default_function_kernel,(.L_x_1 - default_function_kernel)
        .other          default_function_kernel,@"STO_CUDA_ENTRY STV_DEFAULT"
default_function_kernel:
.text.default_function_kernel:
[----:B------:R-:W-:Y:S01]  /*0000*/  LDC R1, c[0x0][0x37c] ;  /* 0x0000df00ff017b82 */ /* 0x000fe20000000800 */
[----:B------:R-:W0:Y:S01]  /*0010*/  S2R R2, SR_TID.X ;  /* 0x0000000000027919 */ /* 0x000e220000002100 */
[----:B------:R-:W1:Y:S01]  /*0020*/  LDCU.64 UR4, c[0x0][0x358] ;  /* 0x00006b00ff0477ac */ /* 0x000e620008000a00 */
[----:B------:R-:W2:Y:S01]  /*0030*/  S2R R3, SR_CTAID.X ;  /* 0x0000000000037919 */ /* 0x000ea20000002500 */
[--C-:B0-----:R-:W-:Y:S01]  /*0040*/  SHF.R.U32.HI R0, RZ, 0x1, R2.reuse ;  /* 0x00000001ff007819 */ /* 0x101fe20000011602 */
[----:B--2---:R-:W-:-:S04]  /*0050*/  IMAD R7, R3, 0x6, R2 ;  /* 0x0000000603077824 */ /* 0x004fc800078e0202 */
[----:B------:R-:W-:Y:S02]  /*0060*/  IMAD R4, R3, 0x3, R0 ;  /* 0x0000000303047824 */ /* 0x000fe400078e0200 */
[----:B------:R-:W0:Y:S01]  /*0070*/  LDC.64 R2, c[0x0][0x388] ;  /* 0x0000e200ff027b82 */ /* 0x000e220000000a00 */
[----:B------:R-:W-:Y:S01]  /*0080*/  SHF.R.U32.HI R0, RZ, 0x1, R7 ;  /* 0x00000001ff007819 */ /* 0x000fe20000011607 */
[----:B------:R-:W-:-:S04]  /*0090*/  IMAD.HI.U32 R5, R4, -0x2be2be2b, RZ ;  /* 0xd41d41d504057827 */ /* 0x000fc800078e00ff */
[----:B------:R-:W-:Y:S01]  /*00a0*/  IMAD.HI.U32 R0, R0, -0x15f15f15, RZ ;  /* 0xea0ea0eb00007827 */ /* 0x000fe200078e00ff */
[----:B------:R-:W-:-:S04]  /*00b0*/  IADD3 R4, PT, PT, R4, -R5, RZ ;  /* 0x8000000504047210 */ /* 0x000fc80007ffe0ff */
[----:B------:R-:W-:Y:S02]  /*00c0*/  SHF.R.U32.HI R0, RZ, 0x5, R0 ;  /* 0x00000005ff007819 */ /* 0x000fe40000011600 */
[----:B------:R-:W-:-:S03]  /*00d0*/  LEA.HI R4, R4, R5, RZ, 0x1f ;  /* 0x0000000504047211 */ /* 0x000fc600078ff8ff */
[----:B------:R-:W-:Y:S01]  /*00e0*/  IMAD R0, R0, -0x46, R7 ;  /* 0xffffffba00007824 */ /* 0x000fe200078e0207 */
[----:B------:R-:W-:-:S05]  /*00f0*/  SHF.R.U32.HI R5, RZ, 0x5, R4 ;  /* 0x00000005ff057819 */ /* 0x000fca0000011604 */
[----:B------:R-:W-:-:S05]  /*0100*/  IMAD R0, R5, -0x46, R0 ;  /* 0xffffffba05007824 */ /* 0x000fca00078e0200 */
[----:B------:R-:W-:-:S05]  /*0110*/  IADD3 R5, PT, PT, R0, 0x15e, RZ ;  /* 0x0000015e00057810 */ /* 0x000fca0007ffe0ff */
[----:B0-----:R-:W-:Y:S02]  /*0120*/  IMAD.WIDE R2, R5, 0x4, R2 ;  /* 0x0000000405027825 */ /* 0x001fe400078e0202 */
[----:B------:R-:W0:Y:S04]  /*0130*/  LDC.64 R4, c[0x0][0x380] ;  /* 0x0000e000ff047b82 */ /* 0x000e280000000a00 */
[----:B-1----:R-:W2:Y:S01]  /*0140*/  LDG.E.CONSTANT R3, desc[UR4][R2.64] ;  /* 0x0000000402037981 */ /* 0x002ea2000c1e9900 */
[----:B0-----:R-:W-:-:S05]  /*0150*/  IMAD.WIDE.U32 R4, R7, 0x4, R4 ;  /* 0x0000000407047825 */ /* 0x001fca00078e0004 */
[----:B--2---:R-:W-:Y:S01]  /*0160*/  STG.E desc[UR4][R4.64], R3 ;  /* 0x0000000304007986 */ /* 0x004fe2000c101904 */
[----:B------:R-:W-:Y:S05]  /*0170*/  EXIT ;  /* 0x000000000000794d */ /* 0x000fea0003800000 */
.L_x_0:
[----:B------:R-:W-:-:S00]  /*0180*/  BRA `(.L_x_0) ;  /* 0xfffffffc00fc7947 */ /* 0x000fc0000383ffff */
[----:B------:R-:W-:-:S00]  /*0190*/  NOP ;  /* 0x0000000000007918 */ /* 0x000fc00000000000 */
        /* <DEDUP_REMOVED lines=14> */
.L_x_1:


//--------------------- .nv.shared.reserved.0     --------------------------
	.section	.nv.shared.reserved.0,"aw",@nobits
	.weak		__nv_reservedSMEM_offset_0_alias
	.size		__nv_reservedSMEM_offset_0_alias, 0, 64
	.other		__nv_reservedSMEM_offset_0_alias,@"STO_CUDA_RESERVED_SHARED STV_DEFAULT"
__nv_reservedSMEM_offset_0_alias:
	.zero		0
	.zero		64


//--------------------- .nv.constant0.default_function_kernel --------------------------
	.section	.nv.constant0.default_function_kernel,"a",@progbits
	.sectionflags	@""
	.align	4
.nv.constant0.default_function_kernel:
	.zero		912


//--------------------- SYMBOLS --------------------------

	.type		.nv.reservedSmem.offset0,@object
	.size		.nv.reservedSmem.offset0,0x4
